//
// Generated by NVIDIA NVVM Compiler
//
// Compiler Build ID: CL-36424714
// Cuda compilation tools, release 13.0, V13.0.88
// Based on NVVM 20.0.0
//

.version 9.0
.target sm_100
.address_size 64

	// .globl	_Z9sumKernelPKiPim
// _ZZ9sumKernelPKiPimE12temp_storage has been demoted
.global .align 1 .b8 _ZN34_INTERNAL_04afe02d_4_k_cu_3d516ca94cuda3std3__45__cpo5beginE[1];
.global .align 1 .b8 _ZN34_INTERNAL_04afe02d_4_k_cu_3d516ca94cuda3std3__45__cpo3endE[1];
.global .align 1 .b8 _ZN34_INTERNAL_04afe02d_4_k_cu_3d516ca94cuda3std3__45__cpo6cbeginE[1];
.global .align 1 .b8 _ZN34_INTERNAL_04afe02d_4_k_cu_3d516ca94cuda3std3__45__cpo4cendE[1];
.global .align 1 .b8 _ZN34_INTERNAL_04afe02d_4_k_cu_3d516ca94cuda3std3__45__cpo6rbeginE[1];
.global .align 1 .b8 _ZN34_INTERNAL_04afe02d_4_k_cu_3d516ca94cuda3std3__45__cpo4rendE[1];
.global .align 1 .b8 _ZN34_INTERNAL_04afe02d_4_k_cu_3d516ca94cuda3std3__45__cpo7crbeginE[1];
.global .align 1 .b8 _ZN34_INTERNAL_04afe02d_4_k_cu_3d516ca94cuda3std3__45__cpo5crendE[1];
.global .align 1 .b8 _ZN34_INTERNAL_04afe02d_4_k_cu_3d516ca94cuda3std3__436_GLOBAL__N__04afe02d_4_k_cu_3d516ca96ignoreE[1];
.global .align 1 .b8 _ZN34_INTERNAL_04afe02d_4_k_cu_3d516ca94cuda3std3__419piecewise_constructE[1];
.global .align 1 .b8 _ZN34_INTERNAL_04afe02d_4_k_cu_3d516ca94cuda3std3__48in_placeE[1];
.global .align 1 .b8 _ZN34_INTERNAL_04afe02d_4_k_cu_3d516ca94cuda3std3__420unreachable_sentinelE[1];
.global .align 1 .b8 _ZN34_INTERNAL_04afe02d_4_k_cu_3d516ca94cuda3std3__47nulloptE[1];
.global .align 1 .b8 _ZN34_INTERNAL_04afe02d_4_k_cu_3d516ca94cuda3std3__48unexpectE[1];
.global .align 1 .b8 _ZN34_INTERNAL_04afe02d_4_k_cu_3d516ca94cuda3std6ranges3__45__cpo4swapE[1];
.global .align 1 .b8 _ZN34_INTERNAL_04afe02d_4_k_cu_3d516ca94cuda3std6ranges3__45__cpo9iter_moveE[1];
.global .align 1 .b8 _ZN34_INTERNAL_04afe02d_4_k_cu_3d516ca94cuda3std6ranges3__45__cpo5beginE[1];
.global .align 1 .b8 _ZN34_INTERNAL_04afe02d_4_k_cu_3d516ca94cuda3std6ranges3__45__cpo3endE[1];
.global .align 1 .b8 _ZN34_INTERNAL_04afe02d_4_k_cu_3d516ca94cuda3std6ranges3__45__cpo6cbeginE[1];
.global .align 1 .b8 _ZN34_INTERNAL_04afe02d_4_k_cu_3d516ca94cuda3std6ranges3__45__cpo4cendE[1];
.global .align 1 .b8 _ZN34_INTERNAL_04afe02d_4_k_cu_3d516ca94cuda3std6ranges3__45__cpo7advanceE[1];
.global .align 1 .b8 _ZN34_INTERNAL_04afe02d_4_k_cu_3d516ca94cuda3std6ranges3__45__cpo9iter_swapE[1];
.global .align 1 .b8 _ZN34_INTERNAL_04afe02d_4_k_cu_3d516ca94cuda3std6ranges3__45__cpo4nextE[1];
.global .align 1 .b8 _ZN34_INTERNAL_04afe02d_4_k_cu_3d516ca94cuda3std6ranges3__45__cpo4prevE[1];
.global .align 1 .b8 _ZN34_INTERNAL_04afe02d_4_k_cu_3d516ca94cuda3std6ranges3__45__cpo4dataE[1];
.global .align 1 .b8 _ZN34_INTERNAL_04afe02d_4_k_cu_3d516ca94cuda3std6ranges3__45__cpo5cdataE[1];
.global .align 1 .b8 _ZN34_INTERNAL_04afe02d_4_k_cu_3d516ca94cuda3std6ranges3__45__cpo4sizeE[1];
.global .align 1 .b8 _ZN34_INTERNAL_04afe02d_4_k_cu_3d516ca94cuda3std6ranges3__45__cpo5ssizeE[1];
.global .align 1 .b8 _ZN34_INTERNAL_04afe02d_4_k_cu_3d516ca94cuda3std6ranges3__45__cpo8distanceE[1];
.global .align 1 .b8 _ZN34_INTERNAL_04afe02d_4_k_cu_3d516ca96thrust24THRUST_300001_SM_1000_NS8cuda_cub3parE[1];
.global .align 1 .b8 _ZN34_INTERNAL_04afe02d_4_k_cu_3d516ca96thrust24THRUST_300001_SM_1000_NS8cuda_cub10par_nosyncE[1];
.global .align 1 .b8 _ZN34_INTERNAL_04afe02d_4_k_cu_3d516ca96thrust24THRUST_300001_SM_1000_NS6system6detail10sequential3seqE[1];
.global .align 1 .b8 _ZN34_INTERNAL_04afe02d_4_k_cu_3d516ca96thrust24THRUST_300001_SM_1000_NS12placeholders2_1E[1];
.global .align 1 .b8 _ZN34_INTERNAL_04afe02d_4_k_cu_3d516ca96thrust24THRUST_300001_SM_1000_NS12placeholders2_2E[1];
.global .align 1 .b8 _ZN34_INTERNAL_04afe02d_4_k_cu_3d516ca96thrust24THRUST_300001_SM_1000_NS12placeholders2_3E[1];
.global .align 1 .b8 _ZN34_INTERNAL_04afe02d_4_k_cu_3d516ca96thrust24THRUST_300001_SM_1000_NS12placeholders2_4E[1];
.global .align 1 .b8 _ZN34_INTERNAL_04afe02d_4_k_cu_3d516ca96thrust24THRUST_300001_SM_1000_NS12placeholders2_5E[1];
.global .align 1 .b8 _ZN34_INTERNAL_04afe02d_4_k_cu_3d516ca96thrust24THRUST_300001_SM_1000_NS12placeholders2_6E[1];
.global .align 1 .b8 _ZN34_INTERNAL_04afe02d_4_k_cu_3d516ca96thrust24THRUST_300001_SM_1000_NS12placeholders2_7E[1];
.global .align 1 .b8 _ZN34_INTERNAL_04afe02d_4_k_cu_3d516ca96thrust24THRUST_300001_SM_1000_NS12placeholders2_8E[1];
.global .align 1 .b8 _ZN34_INTERNAL_04afe02d_4_k_cu_3d516ca96thrust24THRUST_300001_SM_1000_NS12placeholders2_9E[1];
.global .align 1 .b8 _ZN34_INTERNAL_04afe02d_4_k_cu_3d516ca96thrust24THRUST_300001_SM_1000_NS12placeholders3_10E[1];
.global .align 1 .b8 _ZN34_INTERNAL_04afe02d_4_k_cu_3d516ca96thrust24THRUST_300001_SM_1000_NS3seqE[1];

.visible .entry _Z9sumKernelPKiPim(
	.param .u64 .ptr .align 1 _Z9sumKernelPKiPim_param_0,
	.param .u64 .ptr .align 1 _Z9sumKernelPKiPim_param_1,
	.param .u64 _Z9sumKernelPKiPim_param_2
)
{
	.reg .pred 	%p<4>;
	.reg .b32 	%r<31>;
	.reg .b64 	%rd<9>;
	// demoted variable
	.shared .align 4 .b8 _ZZ9sumKernelPKiPimE12temp_storage[44];
	ld.param.u64 	%rd2, [_Z9sumKernelPKiPim_param_0];
	ld.param.u64 	%rd3, [_Z9sumKernelPKiPim_param_1];
	ld.param.u64 	%rd4, [_Z9sumKernelPKiPim_param_2];
	mov.u32 	%r1, %tid.x;
	mov.u32 	%r6, %ctaid.x;
	mov.u32 	%r7, %ntid.x;
	mad.lo.s32 	%r8, %r6, %r7, %r1;
	cvt.s64.s32 	%rd1, %r8;
	setp.le.u64 	%p1, %rd4, %rd1;
	mov.b32 	%r30, 0;
	@%p1 bra 	$L__BB0_2;
	cvta.to.global.u64 	%rd5, %rd2;
	shl.b64 	%rd6, %rd1, 2;
	add.s64 	%rd7, %rd5, %rd6;
	ld.global.u32 	%r30, [%rd7];
$L__BB0_2:
	// begin inline asm
	mov.u32 %r9, %laneid;
	// end inline asm
	mov.b32 	%r10, -1;
	redux.sync.add.s32 %r4, %r30, %r10;
	setp.ne.s32 	%p2, %r9, 0;
	@%p2 bra 	$L__BB0_4;
	shr.u32 	%r11, %r1, 3;
	and.b32  	%r12, %r11, 124;
	mov.u32 	%r13, _ZZ9sumKernelPKiPimE12temp_storage;
	add.s32 	%r14, %r13, %r12;
	st.shared.u32 	[%r14+8], %r4;
$L__BB0_4:
	bar.sync 	0;
	setp.ne.s32 	%p3, %r1, 0;
	@%p3 bra 	$L__BB0_6;
	ld.shared.u32 	%r17, [_ZZ9sumKernelPKiPimE12temp_storage+12];
	add.s32 	%r18, %r17, %r4;
	ld.shared.u32 	%r19, [_ZZ9sumKernelPKiPimE12temp_storage+16];
	add.s32 	%r20, %r18, %r19;
	ld.shared.u32 	%r21, [_ZZ9sumKernelPKiPimE12temp_storage+20];
	add.s32 	%r22, %r20, %r21;
	ld.shared.u32 	%r23, [_ZZ9sumKernelPKiPimE12temp_storage+24];
	add.s32 	%r24, %r22, %r23;
	ld.shared.u32 	%r25, [_ZZ9sumKernelPKiPimE12temp_storage+28];
	add.s32 	%r26, %r24, %r25;
	ld.shared.u32 	%r27, [_ZZ9sumKernelPKiPimE12temp_storage+32];
	add.s32 	%r28, %r26, %r27;
	ld.shared.u32 	%r29, [_ZZ9sumKernelPKiPimE12temp_storage+36];
	add.s32 	%r16, %r28, %r29;
	// begin inline asm
	atom.add.relaxed.gpu.s32 %r15,[%rd3],%r16;
	// end inline asm
$L__BB0_6:
	ret;

}
	// .globl	_ZN3cub18CUB_300001_SM_10006detail11EmptyKernelIvEEvv
.visible .entry _ZN3cub18CUB_300001_SM_10006detail11EmptyKernelIvEEvv()
{


	ret;

}
	// .globl	_ZN3cub18CUB_300001_SM_10006detail8for_each13static_kernelINS2_12policy_hub_t12policy_500_tEmN6thrust24THRUST_300001_SM_1000_NS8cuda_cub20__uninitialized_fill7functorINS7_10device_ptrIiEEiEEEEvT0_T1_
.visible .entry _ZN3cub18CUB_300001_SM_10006detail8for_each13static_kernelINS2_12policy_hub_t12policy_500_tEmN6thrust24THRUST_300001_SM_1000_NS8cuda_cub20__uninitialized_fill7functorINS7_10device_ptrIiEEiEEEEvT0_T1_(
	.param .u64 _ZN3cub18CUB_300001_SM_10006detail8for_each13static_kernelINS2_12policy_hub_t12policy_500_tEmN6thrust24THRUST_300001_SM_1000_NS8cuda_cub20__uninitialized_fill7functorINS7_10device_ptrIiEEiEEEEvT0_T1__param_0,
	.param .align 8 .b8 _ZN3cub18CUB_300001_SM_10006detail8for_each13static_kernelINS2_12policy_hub_t12policy_500_tEmN6thrust24THRUST_300001_SM_1000_NS8cuda_cub20__uninitialized_fill7functorINS7_10device_ptrIiEEiEEEEvT0_T1__param_1[16]
)
.maxntid 256
{
	.reg .pred 	%p<4>;
	.reg .b16 	%rs<5>;
	.reg .b32 	%r<12>;
	.reg .b64 	%rd<16>;

	ld.param.u32 	%r3, [_ZN3cub18CUB_300001_SM_10006detail8for_each13static_kernelINS2_12policy_hub_t12policy_500_tEmN6thrust24THRUST_300001_SM_1000_NS8cuda_cub20__uninitialized_fill7functorINS7_10device_ptrIiEEiEEEEvT0_T1__param_1+8];
	ld.param.u64 	%rd4, [_ZN3cub18CUB_300001_SM_10006detail8for_each13static_kernelINS2_12policy_hub_t12policy_500_tEmN6thrust24THRUST_300001_SM_1000_NS8cuda_cub20__uninitialized_fill7functorINS7_10device_ptrIiEEiEEEEvT0_T1__param_1];
	ld.param.u64 	%rd5, [_ZN3cub18CUB_300001_SM_10006detail8for_each13static_kernelINS2_12policy_hub_t12policy_500_tEmN6thrust24THRUST_300001_SM_1000_NS8cuda_cub20__uninitialized_fill7functorINS7_10device_ptrIiEEiEEEEvT0_T1__param_0];
	mov.u32 	%r9, %ctaid.x;
	mul.wide.u32 	%rd1, %r9, 512;
	sub.s64 	%rd2, %rd5, %rd1;
	setp.lt.u64 	%p1, %rd2, 512;
	@%p1 bra 	$L__BB2_2;
	mov.u32 	%r11, %tid.x;
	cvta.to.global.u64 	%rd11, %rd4;
	cvt.u64.u32 	%rd12, %r11;
	add.s64 	%rd13, %rd1, %rd12;
	shl.b64 	%rd14, %rd13, 2;
	add.s64 	%rd15, %rd11, %rd14;
	st.global.u32 	[%rd15], %r3;
	st.global.u32 	[%rd15+1024], %r3;
	bra.uni 	$L__BB2_6;
$L__BB2_2:
	cvta.to.global.u64 	%rd6, %rd4;
	mov.u32 	%r2, %tid.x;
	cvt.u64.u32 	%rd7, %r2;
	setp.le.u64 	%p2, %rd2, %rd7;
	add.s64 	%rd8, %rd1, %rd7;
	shl.b64 	%rd9, %rd8, 2;
	add.s64 	%rd3, %rd6, %rd9;
	@%p2 bra 	$L__BB2_4;
	st.global.u32 	[%rd3], %r3;
$L__BB2_4:
	add.s32 	%r10, %r2, 256;
	cvt.u64.u32 	%rd10, %r10;
	setp.le.u64 	%p3, %rd2, %rd10;
	@%p3 bra 	$L__BB2_6;
	st.global.u32 	[%rd3+1024], %r3;
$L__BB2_6:
	ret;

}


// ===== COMPILED SASS (sm_100) =====

	.target	sm_100

	.elftype	@"ET_EXEC"


//--------------------- .note.nv.tkinfo           --------------------------
	.section	.note.nv.tkinfo,"",@"SHT_NOTE"
	.sectionflags	@"SHF_NOTE_NV_TKINFO"
	.tkinfo
        /*0018*/ 	.word	0x00000002
        /*0030*/ 	.string	""
        /*0030*/ 	.string	"ptxas"
        /*0030*/ 	.string	"Cuda compilation tools, release 13.0, V13.0.88"
        /*0030*/ 	.string	"Build cuda_13.0.r13.0/compiler.36424714_0"
        /*0030*/ 	.string	"-arch sm_100 -m 64 "



//--------------------- .note.nv.cuinfo           --------------------------
	.section	.note.nv.cuinfo,"",@"SHT_NOTE"
	.sectionflags	@"SHF_NOTE_NV_CUINFO"
        /*0018*/ 	.short	0x0002
        /*001a*/ 	.short	0x0064
        /*001c*/ 	.short	0x0082
	.zero		2


//--------------------- .nv.info                  --------------------------
	.section	.nv.info,"",@"SHT_CUDA_INFO"
	.align	4


	//----- nvinfo : EIATTR_REGCOUNT
	.align		4
        /*0000*/ 	.byte	0x04, 0x2f
        /*0002*/ 	.short	(.L_44 - .L_43)
	.align		4
.L_43:
        /*0004*/ 	.word	index@(_Z9sumKernelPKiPim)
        /*0008*/ 	.word	0x00000010


	//----- nvinfo : EIATTR_FRAME_SIZE
	.align		4
.L_44:
        /*000c*/ 	.byte	0x04, 0x11
        /*000e*/ 	.short	(.L_46 - .L_45)
	.align		4
.L_45:
        /*0010*/ 	.word	index@(_Z9sumKernelPKiPim)
        /*0014*/ 	.word	0x00000000


	//----- nvinfo : EIATTR_REGCOUNT
	.align		4
.L_46:
        /*0018*/ 	.byte	0x04, 0x2f
        /*001a*/ 	.short	(.L_48 - .L_47)
	.align		4
.L_47:
        /*001c*/ 	.word	index@(_ZN3cub18CUB_300001_SM_10006detail11EmptyKernelIvEEvv)
        /*0020*/ 	.word	0x00000004


	//----- nvinfo : EIATTR_FRAME_SIZE
	.align		4
.L_48:
        /*0024*/ 	.byte	0x04, 0x11
        /*0026*/ 	.short	(.L_50 - .L_49)
	.align		4
.L_49:
        /*0028*/ 	.word	index@(_ZN3cub18CUB_300001_SM_10006detail11EmptyKernelIvEEvv)
        /*002c*/ 	.word	0x00000000


	//----- nvinfo : EIATTR_REGCOUNT
	.align		4
.L_50:
        /*0030*/ 	.byte	0x04, 0x2f
        /*0032*/ 	.short	(.L_52 - .L_51)
	.align		4
.L_51:
        /*0034*/ 	.word	index@(_ZN3cub18CUB_300001_SM_10006detail8for_each13static_kernelINS2_12policy_hub_t12policy_500_tEmN6thrust24THRUST_300001_SM_1000_NS8cuda_cub20__uninitialized_fill7functorINS7_10device_ptrIiEEiEEEEvT0_T1_)
        /*0038*/ 	.word	0x00000008


	//----- nvinfo : EIATTR_FRAME_SIZE
	.align		4
.L_52:
        /*003c*/ 	.byte	0x04, 0x11
        /*003e*/ 	.short	(.L_54 - .L_53)
	.align		4
.L_53:
        /*0040*/ 	.word	index@(_ZN3cub18CUB_300001_SM_10006detail8for_each13static_kernelINS2_12policy_hub_t12policy_500_tEmN6thrust24THRUST_300001_SM_1000_NS8cuda_cub20__uninitialized_fill7functorINS7_10device_ptrIiEEiEEEEvT0_T1_)
        /*0044*/ 	.word	0x00000000


	//----- nvinfo : EIATTR_MIN_STACK_SIZE
	.align		4
.L_54:
        /*0048*/ 	.byte	0x04, 0x12
        /*004a*/ 	.short	(.L_56 - .L_55)
	.align		4
.L_55:
        /*004c*/ 	.word	index@(_ZN3cub18CUB_300001_SM_10006detail8for_each13static_kernelINS2_12policy_hub_t12policy_500_tEmN6thrust24THRUST_300001_SM_1000_NS8cuda_cub20__uninitialized_fill7functorINS7_10device_ptrIiEEiEEEEvT0_T1_)
        /*0050*/ 	.word	0x00000000


	//----- nvinfo : EIATTR_MIN_STACK_SIZE
	.align		4
.L_56:
        /*0054*/ 	.byte	0x04, 0x12
        /*0056*/ 	.short	(.L_58 - .L_57)
	.align		4
.L_57:
        /*0058*/ 	.word	index@(_ZN3cub18CUB_300001_SM_10006detail11EmptyKernelIvEEvv)
        /*005c*/ 	.word	0x00000000


	//----- nvinfo : EIATTR_MIN_STACK_SIZE
	.align		4
.L_58:
        /*0060*/ 	.byte	0x04, 0x12
        /*0062*/ 	.short	(.L_60 - .L_59)
	.align		4
.L_59:
        /*0064*/ 	.word	index@(_Z9sumKernelPKiPim)
        /*0068*/ 	.word	0x00000000
.L_60:


//--------------------- .nv.compat                --------------------------
	.section	.nv.compat,"",@"SHT_CUDA_COMPAT_INFO"
	.align	4
        /*0000*/ 	.byte	0x02, 0x09, 0x00, 0x00, 0x02, 0x02, 0x01, 0x00, 0x02, 0x05, 0x05, 0x00, 0x03, 0x07, 0x01, 0x01
        /*0010*/ 	.byte	0x02, 0x03, 0x00, 0x00, 0x02, 0x06, 0x01, 0x00, 0x04, 0x0b, 0x08, 0x00, 0x09, 0x00, 0x00, 0x00
        /*0020*/ 	.byte	0x00, 0x00, 0x00, 0x00


//--------------------- .nv.info._ZN3cub18CUB_300001_SM_10006detail8for_each13static_kernelINS2_12policy_hub_t12policy_500_tEmN6thrust24THRUST_300001_SM_1000_NS8cuda_cub20__uninitialized_fill7functorINS7_10device_ptrIiEEiEEEEvT0_T1_ --------------------------
	.section	.nv.info._ZN3cub18CUB_300001_SM_10006detail8for_each13static_kernelINS2_12policy_hub_t12policy_500_tEmN6thrust24THRUST_300001_SM_1000_NS8cuda_cub20__uninitialized_fill7functorINS7_10device_ptrIiEEiEEEEvT0_T1_,"",@"SHT_CUDA_INFO"
	.sectionflags	@""
	.align	4


	//----- nvinfo : EIATTR_CUDA_API_VERSION
	.align		4
        /*0000*/ 	.byte	0x04, 0x37
        /*0002*/ 	.short	(.L_62 - .L_61)
.L_61:
        /*0004*/ 	.word	0x00000082


	//----- nvinfo : EIATTR_KPARAM_INFO
	.align		4
.L_62:
        /*0008*/ 	.byte	0x04, 0x17
        /*000a*/ 	.short	(.L_64 - .L_63)
.L_63:
        /*000c*/ 	.word	0x00000000
        /*0010*/ 	.short	0x0001
        /*0012*/ 	.short	0x0008
        /*0014*/ 	.byte	0x00, 0xf0, 0x41, 0x00


	//----- nvinfo : EIATTR_KPARAM_INFO
	.align		4
.L_64:
        /*0018*/ 	.byte	0x04, 0x17
        /*001a*/ 	.short	(.L_66 - .L_65)
.L_65:
        /*001c*/ 	.word	0x00000000
        /*0020*/ 	.short	0x0000
        /*0022*/ 	.short	0x0000
        /*0024*/ 	.byte	0x00, 0xf0, 0x21, 0x00


	//----- nvinfo : EIATTR_SPARSE_MMA_MASK
	.align		4
.L_66:
        /*0028*/ 	.byte	0x03, 0x50
        /*002a*/ 	.short	0x0000


	//----- nvinfo : EIATTR_MAXREG_COUNT
	.align		4
        /*002c*/ 	.byte	0x03, 0x1b
        /*002e*/ 	.short	0x00ff


	//----- nvinfo : EIATTR_MERCURY_ISA_VERSION
	.align		4
        /*0030*/ 	.byte	0x03, 0x5f
        /*0032*/ 	.short	0x0101


	//----- nvinfo : EIATTR_VRC_CTA_INIT_COUNT
	.align		4
        /*0034*/ 	.byte	0x02, 0x4a
	.zero		1
	.zero		1


	//----- nvinfo : EIATTR_EXIT_INSTR_OFFSETS
	.align		4
        /*0038*/ 	.byte	0x04, 0x1c
        /*003a*/ 	.short	(.L_68 - .L_67)


	//   ....[0]....
.L_67:
        /*003c*/ 	.word	0x00000130


	//   ....[1]....
        /*0040*/ 	.word	0x00000230


	//   ....[2]....
        /*0044*/ 	.word	0x00000260


	//----- nvinfo : EIATTR_MAX_THREADS
	.align		4
.L_68:
        /*0048*/ 	.byte	0x04, 0x05
        /*004a*/ 	.short	(.L_70 - .L_69)
.L_69:
        /*004c*/ 	.word	0x00000100
        /*0050*/ 	.word	0x00000001
        /*0054*/ 	.word	0x00000001


	//----- nvinfo : EIATTR_CBANK_PARAM_SIZE
	.align		4
.L_70:
        /*0058*/ 	.byte	0x03, 0x19
        /*005a*/ 	.short	0x0018


	//----- nvinfo : EIATTR_PARAM_CBANK
	.align		4
        /*005c*/ 	.byte	0x04, 0x0a
        /*005e*/ 	.short	(.L_72 - .L_71)
	.align		4
.L_71:
        /*0060*/ 	.word	index@(.nv.constant0._ZN3cub18CUB_300001_SM_10006detail8for_each13static_kernelINS2_12policy_hub_t12policy_500_tEmN6thrust24THRUST_300001_SM_1000_NS8cuda_cub20__uninitialized_fill7functorINS7_10device_ptrIiEEiEEEEvT0_T1_)
        /*0064*/ 	.short	0x0380
        /*0066*/ 	.short	0x0018


	//----- nvinfo : EIATTR_SW_WAR
	.align		4
.L_72:
        /*0068*/ 	.byte	0x04, 0x36
        /*006a*/ 	.short	(.L_74 - .L_73)
.L_73:
        /*006c*/ 	.word	0x00000008
.L_74:


//--------------------- .nv.info._ZN3cub18CUB_300001_SM_10006detail11EmptyKernelIvEEvv --------------------------
	.section	.nv.info._ZN3cub18CUB_300001_SM_10006detail11EmptyKernelIvEEvv,"",@"SHT_CUDA_INFO"
	.sectionflags	@""
	.align	4


	//----- nvinfo : EIATTR_CUDA_API_VERSION
	.align		4
        /*0000*/ 	.byte	0x04, 0x37
        /*0002*/ 	.short	(.L_76 - .L_75)
.L_75:
        /*0004*/ 	.word	0x00000082


	//----- nvinfo : EIATTR_SPARSE_MMA_MASK
	.align		4
.L_76:
        /*0008*/ 	.byte	0x03, 0x50
        /*000a*/ 	.short	0x0000


	//----- nvinfo : EIATTR_MAXREG_COUNT
	.align		4
        /*000c*/ 	.byte	0x03, 0x1b
        /*000e*/ 	.short	0x00ff


	//----- nvinfo : EIATTR_MERCURY_ISA_VERSION
	.align		4
        /*0010*/ 	.byte	0x03, 0x5f
        /*0012*/ 	.short	0x0101


	//----- nvinfo : EIATTR_VRC_CTA_INIT_COUNT
	.align		4
        /*0014*/ 	.byte	0x02, 0x4a
	.zero		1
	.zero		1


	//----- nvinfo : EIATTR_EXIT_INSTR_OFFSETS
	.align		4
        /*0018*/ 	.byte	0x04, 0x1c
        /*001a*/ 	.short	(.L_78 - .L_77)


	//   ....[0]....
.L_77:
        /*001c*/ 	.word	0x00000010


	//----- nvinfo : EIATTR_SW_WAR
	.align		4
.L_78:
        /*0020*/ 	.byte	0x04, 0x36
        /*0022*/ 	.short	(.L_80 - .L_79)
.L_79:
        /*0024*/ 	.word	0x00000008
.L_80:


//--------------------- .nv.info._Z9sumKernelPKiPim --------------------------
	.section	.nv.info._Z9sumKernelPKiPim,"",@"SHT_CUDA_INFO"
	.sectionflags	@""
	.align	4


	//----- nvinfo : EIATTR_CUDA_API_VERSION
	.align		4
        /*0000*/ 	.byte	0x04, 0x37
        /*0002*/ 	.short	(.L_82 - .L_81)
.L_81:
        /*0004*/ 	.word	0x00000082


	//----- nvinfo : EIATTR_KPARAM_INFO
	.align		4
.L_82:
        /*0008*/ 	.byte	0x04, 0x17
        /*000a*/ 	.short	(.L_84 - .L_83)
.L_83:
        /*000c*/ 	.word	0x00000000
        /*0010*/ 	.short	0x0002
        /*0012*/ 	.short	0x0010
        /*0014*/ 	.byte	0x00, 0xf0, 0x21, 0x00


	//----- nvinfo : EIATTR_KPARAM_INFO
	.align		4
.L_84:
        /*0018*/ 	.byte	0x04, 0x17
        /*001a*/ 	.short	(.L_86 - .L_85)
.L_85:
        /*001c*/ 	.word	0x00000000
        /*0020*/ 	.short	0x0001
        /*0022*/ 	.short	0x0008
        /*0024*/ 	.byte	0x00, 0xf5, 0x21, 0x00


	//----- nvinfo : EIATTR_KPARAM_INFO
	.align		4
.L_86:
        /*0028*/ 	.byte	0x04, 0x17
        /*002a*/ 	.short	(.L_88 - .L_87)
.L_87:
        /*002c*/ 	.word	0x00000000
        /*0030*/ 	.short	0x0000
        /*0032*/ 	.short	0x0000
        /*0034*/ 	.byte	0x00, 0xf5, 0x21, 0x00


	//----- nvinfo : EIATTR_SPARSE_MMA_MASK
	.align		4
.L_88:
        /*0038*/ 	.byte	0x03, 0x50
        /*003a*/ 	.short	0x0000


	//----- nvinfo : EIATTR_MAXREG_COUNT
	.align		4
        /*003c*/ 	.byte	0x03, 0x1b
        /*003e*/ 	.short	0x00ff


	//----- nvinfo : EIATTR_NUM_BARRIERS
	.align		4
        /*0040*/ 	.byte	0x02, 0x4c
        /*0042*/ 	.byte	0x01
	.zero		1


	//----- nvinfo : EIATTR_MERCURY_ISA_VERSION
	.align		4
        /*0044*/ 	.byte	0x03, 0x5f
        /*0046*/ 	.short	0x0101


	//----- nvinfo : EIATTR_COOP_GROUP_MASK_REGIDS
	.align		4
        /*0048*/ 	.byte	0x04, 0x29
        /*004a*/ 	.short	(.L_90 - .L_89)


	//   ....[0]....
.L_89:
        /*004c*/ 	.word	0xffffffff


	//----- nvinfo : EIATTR_COOP_GROUP_INSTR_OFFSETS
	.align		4
.L_90:
        /*0050*/ 	.byte	0x04, 0x28
        /*0052*/ 	.short	(.L_92 - .L_91)


	//   ....[0]....
.L_91:
        /*0054*/ 	.word	0x00000180


	//----- nvinfo : EIATTR_VRC_CTA_INIT_COUNT
	.align		4
.L_92:
        /*0058*/ 	.byte	0x02, 0x4a
	.zero		1
	.zero		1


	//----- nvinfo : EIATTR_EXIT_INSTR_OFFSETS
	.align		4
        /*005c*/ 	.byte	0x04, 0x1c
        /*005e*/ 	.short	(.L_94 - .L_93)


	//   ....[0]....
.L_93:
        /*0060*/ 	.word	0x000001c0


	//   ....[1]....
        /*0064*/ 	.word	0x00000290


	//----- nvinfo : EIATTR_CBANK_PARAM_SIZE
	.align		4
.L_94:
        /*0068*/ 	.byte	0x03, 0x19
        /*006a*/ 	.short	0x0018


	//----- nvinfo : EIATTR_PARAM_CBANK
	.align		4
        /*006c*/ 	.byte	0x04, 0x0a
        /*006e*/ 	.short	(.L_96 - .L_95)
	.align		4
.L_95:
        /*0070*/ 	.word	index@(.nv.constant0._Z9sumKernelPKiPim)
        /*0074*/ 	.short	0x0380
        /*0076*/ 	.short	0x0018


	//----- nvinfo : EIATTR_SW_WAR
	.align		4
.L_96:
        /*0078*/ 	.byte	0x04, 0x36
        /*007a*/ 	.short	(.L_98 - .L_97)
.L_97:
        /*007c*/ 	.word	0x00000008
.L_98:


//--------------------- .nv.callgraph             --------------------------
	.section	.nv.callgraph,"",@"SHT_CUDA_CALLGRAPH"
	.align	4
	.sectionentsize	8
	.align		4
        /*0000*/ 	.word	0x00000000
	.align		4
        /*0004*/ 	.word	0xffffffff
	.align		4
        /*0008*/ 	.word	0x00000000
	.align		4
        /*000c*/ 	.word	0xfffffffe
	.align		4
        /*0010*/ 	.word	0x00000000
	.align		4
        /*0014*/ 	.word	0xfffffffd
	.align		4
        /*0018*/ 	.word	0x00000000
	.align		4
        /*001c*/ 	.word	0xfffffffc


//--------------------- .nv.constant4             --------------------------
	.section	.nv.constant4,"a",@progbits
	.align	8
	.align		8
.nv.constant4:
        /*0000*/ 	.dword	_ZN34_INTERNAL_04afe02d_4_k_cu_3d516ca94cuda3std3__45__cpo5beginE
	.align		8
        /*0008*/ 	.dword	_ZN34_INTERNAL_04afe02d_4_k_cu_3d516ca94cuda3std3__45__cpo3endE
	.align		8
        /*0010*/ 	.dword	_ZN34_INTERNAL_04afe02d_4_k_cu_3d516ca94cuda3std3__45__cpo6cbeginE
	.align		8
        /*0018*/ 	.dword	_ZN34_INTERNAL_04afe02d_4_k_cu_3d516ca94cuda3std3__45__cpo4cendE
	.align		8
        /*0020*/ 	.dword	_ZN34_INTERNAL_04afe02d_4_k_cu_3d516ca94cuda3std3__45__cpo6rbeginE
	.align		8
        /*0028*/ 	.dword	_ZN34_INTERNAL_04afe02d_4_k_cu_3d516ca94cuda3std3__45__cpo4rendE
	.align		8
        /*0030*/ 	.dword	_ZN34_INTERNAL_04afe02d_4_k_cu_3d516ca94cuda3std3__45__cpo7crbeginE
	.align		8
        /*0038*/ 	.dword	_ZN34_INTERNAL_04afe02d_4_k_cu_3d516ca94cuda3std3__45__cpo5crendE
	.align		8
        /*0040*/ 	.dword	_ZN34_INTERNAL_04afe02d_4_k_cu_3d516ca94cuda3std3__436_GLOBAL__N__04afe02d_4_k_cu_3d516ca96ignoreE
	.align		8
        /*0048*/ 	.dword	_ZN34_INTERNAL_04afe02d_4_k_cu_3d516ca94cuda3std3__419piecewise_constructE
	.align		8
        /*0050*/ 	.dword	_ZN34_INTERNAL_04afe02d_4_k_cu_3d516ca94cuda3std3__48in_placeE
	.align		8
        /*0058*/ 	.dword	_ZN34_INTERNAL_04afe02d_4_k_cu_3d516ca94cuda3std3__420unreachable_sentinelE
	.align		8
        /*0060*/ 	.dword	_ZN34_INTERNAL_04afe02d_4_k_cu_3d516ca94cuda3std3__47nulloptE
	.align		8
        /*0068*/ 	.dword	_ZN34_INTERNAL_04afe02d_4_k_cu_3d516ca94cuda3std3__48unexpectE
	.align		8
        /*0070*/ 	.dword	_ZN34_INTERNAL_04afe02d_4_k_cu_3d516ca94cuda3std6ranges3__45__cpo4swapE
	.align		8
        /*0078*/ 	.dword	_ZN34_INTERNAL_04afe02d_4_k_cu_3d516ca94cuda3std6ranges3__45__cpo9iter_moveE
	.align		8
        /*0080*/ 	.dword	_ZN34_INTERNAL_04afe02d_4_k_cu_3d516ca94cuda3std6ranges3__45__cpo5beginE
	.align		8
        /*0088*/ 	.dword	_ZN34_INTERNAL_04afe02d_4_k_cu_3d516ca94cuda3std6ranges3__45__cpo3endE
	.align		8
        /*0090*/ 	.dword	_ZN34_INTERNAL_04afe02d_4_k_cu_3d516ca94cuda3std6ranges3__45__cpo6cbeginE
	.align		8
        /*0098*/ 	.dword	_ZN34_INTERNAL_04afe02d_4_k_cu_3d516ca94cuda3std6ranges3__45__cpo4cendE
	.align		8
        /*00a0*/ 	.dword	_ZN34_INTERNAL_04afe02d_4_k_cu_3d516ca94cuda3std6ranges3__45__cpo7advanceE
	.align		8
        /*00a8*/ 	.dword	_ZN34_INTERNAL_04afe02d_4_k_cu_3d516ca94cuda3std6ranges3__45__cpo9iter_swapE
	.align		8
        /*00b0*/ 	.dword	_ZN34_INTERNAL_04afe02d_4_k_cu_3d516ca94cuda3std6ranges3__45__cpo4nextE
	.align		8
        /*00b8*/ 	.dword	_ZN34_INTERNAL_04afe02d_4_k_cu_3d516ca94cuda3std6ranges3__45__cpo4prevE
	.align		8
        /*00c0*/ 	.dword	_ZN34_INTERNAL_04afe02d_4_k_cu_3d516ca94cuda3std6ranges3__45__cpo4dataE
	.align		8
        /*00c8*/ 	.dword	_ZN34_INTERNAL_04afe02d_4_k_cu_3d516ca94cuda3std6ranges3__45__cpo5cdataE
	.align		8
        /*00d0*/ 	.dword	_ZN34_INTERNAL_04afe02d_4_k_cu_3d516ca94cuda3std6ranges3__45__cpo4sizeE
	.align		8
        /*00d8*/ 	.dword	_ZN34_INTERNAL_04afe02d_4_k_cu_3d516ca94cuda3std6ranges3__45__cpo5ssizeE
	.align		8
        /*00e0*/ 	.dword	_ZN34_INTERNAL_04afe02d_4_k_cu_3d516ca94cuda3std6ranges3__45__cpo8distanceE
	.align		8
        /*00e8*/ 	.dword	_ZN34_INTERNAL_04afe02d_4_k_cu_3d516ca96thrust24THRUST_300001_SM_1000_NS8cuda_cub3parE
	.align		8
        /*00f0*/ 	.dword	_ZN34_INTERNAL_04afe02d_4_k_cu_3d516ca96thrust24THRUST_300001_SM_1000_NS8cuda_cub10par_nosyncE
	.align		8
        /*00f8*/ 	.dword	_ZN34_INTERNAL_04afe02d_4_k_cu_3d516ca96thrust24THRUST_300001_SM_1000_NS6system6detail10sequential3seqE
	.align		8
        /*0100*/ 	.dword	_ZN34_INTERNAL_04afe02d_4_k_cu_3d516ca96thrust24THRUST_300001_SM_1000_NS12placeholders2_1E
	.align		8
        /*0108*/ 	.dword	_ZN34_INTERNAL_04afe02d_4_k_cu_3d516ca96thrust24THRUST_300001_SM_1000_NS12placeholders2_2E
	.align		8
        /*0110*/ 	.dword	_ZN34_INTERNAL_04afe02d_4_k_cu_3d516ca96thrust24THRUST_300001_SM_1000_NS12placeholders2_3E
	.align		8
        /*0118*/ 	.dword	_ZN34_INTERNAL_04afe02d_4_k_cu_3d516ca96thrust24THRUST_300001_SM_1000_NS12placeholders2_4E
	.align		8
        /*0120*/ 	.dword	_ZN34_INTERNAL_04afe02d_4_k_cu_3d516ca96thrust24THRUST_300001_SM_1000_NS12placeholders2_5E
	.align		8
        /*0128*/ 	.dword	_ZN34_INTERNAL_04afe02d_4_k_cu_3d516ca96thrust24THRUST_300001_SM_1000_NS12placeholders2_6E
	.align		8
        /*0130*/ 	.dword	_ZN34_INTERNAL_04afe02d_4_k_cu_3d516ca96thrust24THRUST_300001_SM_1000_NS12placeholders2_7E
	.align		8
        /*0138*/ 	.dword	_ZN34_INTERNAL_04afe02d_4_k_cu_3d516ca96thrust24THRUST_300001_SM_1000_NS12placeholders2_8E
	.align		8
        /*0140*/ 	.dword	_ZN34_INTERNAL_04afe02d_4_k_cu_3d516ca96thrust24THRUST_300001_SM_1000_NS12placeholders2_9E
	.align		8
        /*0148*/ 	.dword	_ZN34_INTERNAL_04afe02d_4_k_cu_3d516ca96thrust24THRUST_300001_SM_1000_NS12placeholders3_10E
	.align		8
        /*0150*/ 	.dword	_ZN34_INTERNAL_04afe02d_4_k_cu_3d516ca96thrust24THRUST_300001_SM_1000_NS3seqE


//--------------------- .text._ZN3cub18CUB_300001_SM_10006detail8for_each13static_kernelINS2_12policy_hub_t12policy_500_tEmN6thrust24THRUST_300001_SM_1000_NS8cuda_cub20__uninitialized_fill7functorINS7_10device_ptrIiEEiEEEEvT0_T1_ --------------------------
	.section	.text._ZN3cub18CUB_300001_SM_10006detail8for_each13static_kernelINS2_12policy_hub_t12policy_500_tEmN6thrust24THRUST_300001_SM_1000_NS8cuda_cub20__uninitialized_fill7functorINS7_10device_ptrIiEEiEEEEvT0_T1_,"ax",@progbits
	.align	128
        .global         _ZN3cub18CUB_300001_SM_10006detail8for_each13static_kernelINS2_12policy_hub_t12policy_500_tEmN6thrust24THRUST_300001_SM_1000_NS8cuda_cub20__uninitialized_fill7functorINS7_10device_ptrIiEEiEEEEvT0_T1_
        .type           _ZN3cub18CUB_300001_SM_10006detail8for_each13static_kernelINS2_12policy_hub_t12policy_500_tEmN6thrust24THRUST_300001_SM_1000_NS8cuda_cub20__uninitialized_fill7functorINS7_10device_ptrIiEEiEEEEvT0_T1_,@function
        .size           _ZN3cub18CUB_300001_SM_10006detail8for_each13static_kernelINS2_12policy_hub_t12policy_500_tEmN6thrust24THRUST_300001_SM_1000_NS8cuda_cub20__uninitialized_fill7functorINS7_10device_ptrIiEEiEEEEvT0_T1_,(.L_x_4 - _ZN3cub18CUB_300001_SM_10006detail8for_each13static_kernelINS2_12policy_hub_t12policy_500_tEmN6thrust24THRUST_300001_SM_1000_NS8cuda_cub20__uninitialized_fill7functorINS7_10device_ptrIiEEiEEEEvT0_T1_)
        .other          _ZN3cub18CUB_300001_SM_10006detail8for_each13static_kernelINS2_12policy_hub_t12policy_500_tEmN6thrust24THRUST_300001_SM_1000_NS8cuda_cub20__uninitialized_fill7functorINS7_10device_ptrIiEEiEEEEvT0_T1_,@"STO_CUDA_ENTRY STV_DEFAULT"
_ZN3cub18CUB_300001_SM_10006detail8for_each13static_kernelINS2_12policy_hub_t12policy_500_tEmN6thrust24THRUST_300001_SM_1000_NS8cuda_cub20__uninitialized_fill7functorINS7_10device_ptrIiEEiEEEEvT0_T1_:
.text._ZN3cub18CUB_300001_SM_10006detail8for_each13static_kernelINS2_12policy_hub_t12policy_500_tEmN6thrust24THRUST_300001_SM_1000_NS8cuda_cub20__uninitialized_fill7functorINS7_10device_ptrIiEEiEEEEvT0_T1_:
[----:B------:R-:W-:Y:S08]  /*0000*/  LDC R1, c[0x0][0x37c] ;  /* 0x0000df00ff017b82 */ /* 0x000ff00000000800 */
[----:B------:R-:W0:Y:S01]  /*0010*/  S2UR UR4, SR_CTAID.X ;  /* 0x00000000000479c3 */ /* 0x000e220000002500 */
[----:B------:R-:W1:Y:S01]  /*0020*/  LDCU.64 UR6, c[0x0][0x380] ;  /* 0x00007000ff0677ac */ /* 0x000e620008000a00 */
[----:B------:R-:W2:Y:S01]  /*0030*/  LDCU.64 UR8, c[0x0][0x358] ;  /* 0x00006b00ff0877ac */ /* 0x000ea20008000a00 */
[----:B0-----:R-:W-:-:S04]  /*0040*/  UIMAD.WIDE.U32 UR4, UR4, 0x200, URZ ;  /* 0x00000200040478a5 */ /* 0x001fc8000f8e00ff */
[----:B-1----:R-:W-:-:S04]  /*0050*/  UIADD3 UR6, UP0, UPT, -UR4, UR6, URZ ;  /* 0x0000000604067290 */ /* 0x002fc8000ff1e1ff */
[----:B------:R-:W-:Y:S02]  /*0060*/  UIADD3.X UR7, UPT, UPT, ~UR5, UR7, URZ, UP0, !UPT ;  /* 0x0000000705077290 */ /* 0x000fe400087fe5ff */
[----:B------:R-:W-:-:S04]  /*0070*/  UISETP.GE.U32.AND UP0, UPT, UR6, 0x200, UPT ;  /* 0x000002000600788c */ /* 0x000fc8000bf06070 */
[----:B------:R-:W-:-:S09]  /*0080*/  UISETP.GE.U32.AND.EX UP0, UPT, UR7, URZ, UPT, UP0 ;  /* 0x000000ff0700728c */ /* 0x000fd2000bf06100 */
[----:B--2---:R-:W-:Y:S05]  /*0090*/  BRA.U !UP0, `(.L_x_0) ;  /* 0x0000000108287547 */ /* 0x004fea000b800000 */
[----:B------:R-:W0:Y:S01]  /*00a0*/  S2R R0, SR_TID.X ;  /* 0x0000000000007919 */ /* 0x000e220000002100 */
[----:B------:R-:W1:Y:S01]  /*00b0*/  LDCU.64 UR6, c[0x0][0x388] ;  /* 0x00007100ff0677ac */ /* 0x000e620008000a00 */
[----:B------:R-:W2:Y:S01]  /*00c0*/  LDC R5, c[0x0][0x390] ;  /* 0x0000e400ff057b82 */ /* 0x000ea20000000800 */
[----:B0-----:R-:W-:-:S05]  /*00d0*/  IADD3 R0, P0, PT, R0, UR4, RZ ;  /* 0x0000000400007c10 */ /* 0x001fca000ff1e0ff */
[----:B------:R-:W-:Y:S01]  /*00e0*/  IMAD.X R3, RZ, RZ, UR5, P0 ;  /* 0x00000005ff037e24 */ /* 0x000fe200080e06ff */
[----:B-1----:R-:W-:-:S04]  /*00f0*/  LEA R2, P0, R0, UR6, 0x2 ;  /* 0x0000000600027c11 */ /* 0x002fc8000f8010ff */
[----:B------:R-:W-:-:S05]  /*0100*/  LEA.HI.X R3, R0, UR7, R3, 0x2, P0 ;  /* 0x0000000700037c11 */ /* 0x000fca00080f1403 */
[----:B--2---:R-:W-:Y:S04]  /*0110*/  STG.E desc[UR8][R2.64], R5 ;  /* 0x0000000502007986 */ /* 0x004fe8000c101908 */
[----:B------:R-:W-:Y:S01]  /*0120*/  STG.E desc[UR8][R2.64+0x400], R5 ;  /* 0x0004000502007986 */ /* 0x000fe2000c101908 */
[----:B------:R-:W-:Y:S05]  /*0130*/  EXIT ;  /* 0x000000000000794d */ /* 0x000fea0003800000 */
.L_x_0:
[----:B------:R-:W0:Y:S01]  /*0140*/  S2R R0, SR_TID.X ;  /* 0x0000000000007919 */ /* 0x000e220000002100 */
[----:B------:R-:W-:Y:S01]  /*0150*/  IMAD.U32 R2, RZ, RZ, UR7 ;  /* 0x00000007ff027e24 */ /* 0x000fe2000f8e00ff */
[----:B------:R-:W1:Y:S01]  /*0160*/  LDCU.64 UR10, c[0x0][0x388] ;  /* 0x00007100ff0a77ac */ /* 0x000e620008000a00 */
[----:B------:R-:W-:Y:S01]  /*0170*/  IMAD.U32 R4, RZ, RZ, UR7 ;  /* 0x00000007ff047e24 */ /* 0x000fe2000f8e00ff */
[----:B0-----:R-:W-:-:S04]  /*0180*/  ISETP.LT.U32.AND P0, PT, R0, UR6, PT ;  /* 0x0000000600007c0c */ /* 0x001fc8000bf01070 */
[----:B------:R-:W-:Y:S01]  /*0190*/  ISETP.GT.U32.AND.EX P0, PT, R2, RZ, PT, P0 ;  /* 0x000000ff0200720c */ /* 0x000fe20003f04100 */
[C---:B------:R-:W-:Y:S01]  /*01a0*/  VIADD R2, R0.reuse, 0x100 ;  /* 0x0000010000027836 */ /* 0x040fe20000000000 */
[----:B------:R-:W-:-:S04]  /*01b0*/  IADD3 R0, P2, PT, R0, UR4, RZ ;  /* 0x0000000400007c10 */ /* 0x000fc8000ff5e0ff */
[----:B------:R-:W-:Y:S01]  /*01c0*/  ISETP.LT.U32.AND P1, PT, R2, UR6, PT ;  /* 0x0000000602007c0c */ /* 0x000fe2000bf21070 */
[----:B------:R-:W-:Y:S01]  /*01d0*/  IMAD.X R3, RZ, RZ, UR5, P2 ;  /* 0x00000005ff037e24 */ /* 0x000fe200090e06ff */
[----:B-1----:R-:W-:Y:S02]  /*01e0*/  LEA R2, P2, R0, UR10, 0x2 ;  /* 0x0000000a00027c11 */ /* 0x002fe4000f8410ff */
[----:B------:R-:W-:Y:S02]  /*01f0*/  ISETP.GT.U32.AND.EX P1, PT, R4, RZ, PT, P1 ;  /* 0x000000ff0400720c */ /* 0x000fe40003f24110 */
[----:B------:R-:W-:Y:S01]  /*0200*/  LEA.HI.X R3, R0, UR11, R3, 0x2, P2 ;  /* 0x0000000b00037c11 */ /* 0x000fe200090f1403 */
[----:B------:R-:W0:Y:S04]  /*0210*/  @P0 LDC R5, c[0x0][0x390] ;  /* 0x0000e400ff050b82 */ /* 0x000e280000000800 */
[----:B0-----:R0:W-:Y:S06]  /*0220*/  @P0 STG.E desc[UR8][R2.64], R5 ;  /* 0x0000000502000986 */ /* 0x0011ec000c101908 */
[----:B------:R-:W-:Y:S05]  /*0230*/  @!P1 EXIT ;  /* 0x000000000000994d */ /* 0x000fea0003800000 */
[----:B0-----:R-:W0:Y:S02]  /*0240*/  LDC R5, c[0x0][0x390] ;  /* 0x0000e400ff057b82 */ /* 0x001e240000000800 */
[----:B0-----:R-:W-:Y:S01]  /*0250*/  STG.E desc[UR8][R2.64+0x400], R5 ;  /* 0x0004000502007986 */ /* 0x001fe2000c101908 */
[----:B------:R-:W-:Y:S05]  /*0260*/  EXIT ;  /* 0x000000000000794d */ /* 0x000fea0003800000 */
.L_x_1:
[----:B------:R-:W-:-:S00]  /*0270*/  BRA `(.L_x_1) ;  /* 0xfffffffc00fc7947 */ /* 0x000fc0000383ffff */
[----:B------:R-:W-:-:S00]  /*0280*/  NOP ;  /* 0x0000000000007918 */ /* 0x000fc00000000000 */
[----:B------:R-:W-:-:S00]  /*0290*/  NOP ;  /* 0x0000000000007918 */ /* 0x000fc00000000000 */
[----:B------:R-:W-:-:S00]  /*02a0*/  NOP ;  /* 0x0000000000007918 */ /* 0x000fc00000000000 */
[----:B------:R-:W-:-:S00]  /*02b0*/  NOP ;  /* 0x0000000000007918 */ /* 0x000fc00000000000 */
[----:B------:R-:W-:-:S00]  /*02c0*/  NOP ;  /* 0x0000000000007918 */ /* 0x000fc00000000000 */
[----:B------:R-:W-:-:S00]  /*02d0*/  NOP ;  /* 0x0000000000007918 */ /* 0x000fc00000000000 */
[----:B------:R-:W-:-:S00]  /*02e0*/  NOP ;  /* 0x0000000000007918 */ /* 0x000fc00000000000 */
[----:B------:R-:W-:-:S00]  /*02f0*/  NOP ;  /* 0x0000000000007918 */ /* 0x000fc00000000000 */
.L_x_4:


//--------------------- .text._ZN3cub18CUB_300001_SM_10006detail11EmptyKernelIvEEvv --------------------------
	.section	.text._ZN3cub18CUB_300001_SM_10006detail11EmptyKernelIvEEvv,"ax",@progbits
	.align	128
        .global         _ZN3cub18CUB_300001_SM_10006detail11EmptyKernelIvEEvv
        .type           _ZN3cub18CUB_300001_SM_10006detail11EmptyKernelIvEEvv,@function
        .size           _ZN3cub18CUB_300001_SM_10006detail11EmptyKernelIvEEvv,(.L_x_5 - _ZN3cub18CUB_300001_SM_10006detail11EmptyKernelIvEEvv)
        .other          _ZN3cub18CUB_300001_SM_10006detail11EmptyKernelIvEEvv,@"STO_CUDA_ENTRY STV_DEFAULT"
_ZN3cub18CUB_300001_SM_10006detail11EmptyKernelIvEEvv:
.text._ZN3cub18CUB_300001_SM_10006detail11EmptyKernelIvEEvv:
[----:B------:R-:W-:Y:S01]  /*0000*/  LDC R1, c[0x0][0x37c] ;  /* 0x0000df00ff017b82 */ /* 0x000fe20000000800 */
[----:B------:R-:W-:Y:S05]  /*0010*/  EXIT ;  /* 0x000000000000794d */ /* 0x000fea0003800000 */
.L_x_2:
        /* <DEDUP_REMOVED lines=14> */
.L_x_5:


//--------------------- .text._Z9sumKernelPKiPim  --------------------------
	.section	.text._Z9sumKernelPKiPim,"ax",@progbits
	.align	128
        .global         _Z9sumKernelPKiPim
        .type           _Z9sumKernelPKiPim,@function
        .size           _Z9sumKernelPKiPim,(.L_x_6 - _Z9sumKernelPKiPim)
        .other          _Z9sumKernelPKiPim,@"STO_CUDA_ENTRY STV_DEFAULT"
_Z9sumKernelPKiPim:
.text._Z9sumKernelPKiPim:
[----:B------:R-:W-:Y:S01]  /*0000*/  LDC R1, c[0x0][0x37c] ;  /* 0x0000df00ff017b82 */ /* 0x000fe20000000800 */
[----:B------:R-:W0:Y:S07]  /*0010*/  S2R R7, SR_TID.X ;  /* 0x0000000000077919 */ /* 0x000e2e0000002100 */
[----:B------:R-:W0:Y:S01]  /*0020*/  S2UR UR4, SR_CTAID.X ;  /* 0x00000000000479c3 */ /* 0x000e220000002500 */
[----:B------:R-:W1:Y:S07]  /*0030*/  LDCU.64 UR6, c[0x0][0x390] ;  /* 0x00007200ff0677ac */ /* 0x000e6e0008000a00 */
[----:B------:R-:W0:Y:S02]  /*0040*/  LDC R0, c[0x0][0x360] ;  /* 0x0000d800ff007b82 */ /* 0x000e240000000800 */
[----:B0-----:R-:W-:-:S05]  /*0050*/  IMAD R0, R0, UR4, R7 ;  /* 0x0000000400007c24 */ /* 0x001fca000f8e0207 */
[----:B-1----:R-:W-:Y:S02]  /*0060*/  ISETP.GE.U32.AND P0, PT, R0, UR6, PT ;  /* 0x0000000600007c0c */ /* 0x002fe4000bf06070 */
[----:B------:R-:W-:-:S04]  /*0070*/  SHF.R.S32.HI R3, RZ, 0x1f, R0 ;  /* 0x0000001fff037819 */ /* 0x000fc80000011400 */
[----:B------:R-:W-:Y:S01]  /*0080*/  ISETP.GE.U32.AND.EX P0, PT, R3, UR7, PT, P0 ;  /* 0x0000000703007c0c */ /* 0x000fe2000bf06100 */
[----:B------:R-:W0:-:S12]  /*0090*/  LDCU.64 UR6, c[0x0][0x358] ;  /* 0x00006b00ff0677ac */ /* 0x000e180008000a00 */
[----:B------:R-:W1:Y:S02]  /*00a0*/  @!P0 LDC.64 R4, c[0x0][0x380] ;  /* 0x0000e000ff048b82 */ /* 0x000e640000000a00 */
[----:B-1----:R-:W-:-:S04]  /*00b0*/  @!P0 LEA R2, P1, R0, R4, 0x2 ;  /* 0x0000000400028211 */ /* 0x002fc800078210ff */
[----:B------:R-:W-:Y:S01]  /*00c0*/  @!P0 LEA.HI.X R3, R0, R5, R3, 0x2, P1 ;  /* 0x0000000500038211 */ /* 0x000fe200008f1403 */
[----:B------:R-:W-:-:S06]  /*00d0*/  IMAD.MOV.U32 R0, RZ, RZ, RZ ;  /* 0x000000ffff007224 */ /* 0x000fcc00078e00ff */
[----:B0-----:R-:W2:Y:S01]  /*00e0*/  @!P0 LDG.E R0, desc[UR6][R2.64] ;  /* 0x0000000602008981 */ /* 0x001ea2000c1e1900 */
[----:B------:R-:W-:Y:S01]  /*00f0*/  ISETP.NE.AND P1, PT, R7, RZ, PT ;  /* 0x000000ff0700720c */ /* 0x000fe20003f25270 */
[----:B------:R-:W0:Y:S02]  /*0100*/  S2R R4, SR_LANEID ;  /* 0x0000000000047919 */ /* 0x000e240000000000 */
[----:B0-----:R-:W-:-:S13]  /*0110*/  ISETP.NE.AND P0, PT, R4, RZ, PT ;  /* 0x000000ff0400720c */ /* 0x001fda0003f05270 */
[----:B------:R-:W0:Y:S01]  /*0120*/  @!P0 S2R R6, SR_CgaCtaId ;  /* 0x0000000000068919 */ /* 0x000e220000008800 */
[----:B------:R-:W-:Y:S02]  /*0130*/  @!P0 MOV R5, 0x400 ;  /* 0x0000040000058802 */ /* 0x000fe40000000f00 */
[----:B------:R-:W-:-:S04]  /*0140*/  @!P0 SHF.R.U32.HI R4, RZ, 0x3, R7 ;  /* 0x00000003ff048819 */ /* 0x000fc80000011607 */
[----:B------:R-:W-:Y:S02]  /*0150*/  @!P0 LOP3.LUT R4, R4, 0x7c, RZ, 0xc0, !PT ;  /* 0x0000007c04048812 */ /* 0x000fe400078ec0ff */
[----:B0-----:R-:W-:-:S05]  /*0160*/  @!P0 LEA R5, R6, R5, 0x18 ;  /* 0x0000000506058211 */ /* 0x001fca00078ec0ff */
[----:B------:R-:W-:Y:S01]  /*0170*/  @!P0 IMAD.IADD R4, R4, 0x1, R5 ;  /* 0x0000000104048824 */ /* 0x000fe200078e0205 */
[----:B--2---:R-:W0:Y:S02]  /*0180*/  REDUX.SUM.S32 UR4, R0 ;  /* 0x00000000000473c4 */ /* 0x004e24000000c200 */
[----:B0-----:R-:W-:-:S05]  /*0190*/  IMAD.U32 R13, RZ, RZ, UR4 ;  /* 0x00000004ff0d7e24 */ /* 0x001fca000f8e00ff */
[----:B------:R0:W-:Y:S01]  /*01a0*/  @!P0 STS [R4+0x8], R13 ;  /* 0x0000080d04008388 */ /* 0x0001e20000000800 */
[----:B------:R-:W-:Y:S06]  /*01b0*/  BAR.SYNC.DEFER_BLOCKING 0x0 ;  /* 0x0000000000007b1d */ /* 0x000fec0000010000 */
[----:B------:R-:W-:Y:S05]  /*01c0*/  @P1 EXIT ;  /* 0x000000000000194d */ /* 0x000fea0003800000 */
[----:B------:R-:W1:Y:S01]  /*01d0*/  S2UR UR5, SR_CgaCtaId ;  /* 0x00000000000579c3 */ /* 0x000e620000008800 */
[----:B------:R-:W-:-:S07]  /*01e0*/  UMOV UR4, 0x400 ;  /* 0x0000040000047882 */ /* 0x000fce0000000000 */
[----:B------:R-:W2:Y:S01]  /*01f0*/  LDC.64 R2, c[0x0][0x388] ;  /* 0x0000e200ff027b82 */ /* 0x000ea20000000a00 */
[----:B-1----:R-:W-:-:S09]  /*0200*/  ULEA UR4, UR5, UR4, 0x18 ;  /* 0x0000000405047291 */ /* 0x002fd2000f8ec0ff */
[----:B------:R-:W-:Y:S04]  /*0210*/  LDS R9, [UR4+0xc] ;  /* 0x00000c04ff097984 */ /* 0x000fe80008000800 */
[----:B0-----:R-:W0:Y:S04]  /*0220*/  LDS.128 R4, [UR4+0x10] ;  /* 0x00001004ff047984 */ /* 0x001e280008000c00 */
[----:B------:R-:W1:Y:S01]  /*0230*/  LDS.64 R10, [UR4+0x20] ;  /* 0x00002004ff0a7984 */ /* 0x000e620008000a00 */
[----:B0-----:R-:W-:-:S04]  /*0240*/  IADD3 R4, PT, PT, R4, R9, R13 ;  /* 0x0000000904047210 */ /* 0x001fc80007ffe00d */
[----:B------:R-:W-:-:S04]  /*0250*/  IADD3 R4, PT, PT, R6, R4, R5 ;  /* 0x0000000406047210 */ /* 0x000fc80007ffe005 */
[----:B-1----:R-:W-:-:S05]  /*0260*/  IADD3 R4, PT, PT, R10, R4, R7 ;  /* 0x000000040a047210 */ /* 0x002fca0007ffe007 */
[----:B------:R-:W-:-:S05]  /*0270*/  IMAD.IADD R11, R4, 0x1, R11 ;  /* 0x00000001040b7824 */ /* 0x000fca00078e020b */
[----:B--2---:R-:W-:Y:S01]  /*0280*/  ATOM.E.ADD.S32.STRONG.GPU PT, RZ, desc[UR6][R2.64], R11 ;  /* 0x8000000b02ff798a */ /* 0x004fe200081ef306 */
[----:B------:R-:W-:Y:S05]  /*0290*/  EXIT ;  /* 0x000000000000794d */ /* 0x000fea0003800000 */
.L_x_3:
        /* <DEDUP_REMOVED lines=14> */
.L_x_6:


//--------------------- .nv.shared.reserved.0     --------------------------
	.section	.nv.shared.reserved.0,"aw",@nobits
	.weak		__nv_reservedSMEM_offset_0_alias
	.size		__nv_reservedSMEM_offset_0_alias, 0, 64
	.other		__nv_reservedSMEM_offset_0_alias,@"STO_CUDA_RESERVED_SHARED STV_DEFAULT"
__nv_reservedSMEM_offset_0_alias:
	.zero		0
	.zero		64


//--------------------- .nv.global                --------------------------
	.section	.nv.global,"aw",@nobits
.nv.global:
	.type		_ZN34_INTERNAL_04afe02d_4_k_cu_3d516ca96thrust24THRUST_300001_SM_1000_NS3seqE,@object
	.size		_ZN34_INTERNAL_04afe02d_4_k_cu_3d516ca96thrust24THRUST_300001_SM_1000_NS3seqE,(_ZN34_INTERNAL_04afe02d_4_k_cu_3d516ca94cuda3std3__48in_placeE - _ZN34_INTERNAL_04afe02d_4_k_cu_3d516ca96thrust24THRUST_300001_SM_1000_NS3seqE)
_ZN34_INTERNAL_04afe02d_4_k_cu_3d516ca96thrust24THRUST_300001_SM_1000_NS3seqE:
	.zero		1
	.type		_ZN34_INTERNAL_04afe02d_4_k_cu_3d516ca94cuda3std3__48in_placeE,@object
	.size		_ZN34_INTERNAL_04afe02d_4_k_cu_3d516ca94cuda3std3__48in_placeE,(_ZN34_INTERNAL_04afe02d_4_k_cu_3d516ca94cuda3std6ranges3__45__cpo4sizeE - _ZN34_INTERNAL_04afe02d_4_k_cu_3d516ca94cuda3std3__48in_placeE)
_ZN34_INTERNAL_04afe02d_4_k_cu_3d516ca94cuda3std3__48in_placeE:
	.zero		1
	.type		_ZN34_INTERNAL_04afe02d_4_k_cu_3d516ca94cuda3std6ranges3__45__cpo4sizeE,@object
	.size		_ZN34_INTERNAL_04afe02d_4_k_cu_3d516ca94cuda3std6ranges3__45__cpo4sizeE,(_ZN34_INTERNAL_04afe02d_4_k_cu_3d516ca96thrust24THRUST_300001_SM_1000_NS12placeholders2_3E - _ZN34_INTERNAL_04afe02d_4_k_cu_3d516ca94cuda3std6ranges3__45__cpo4sizeE)
_ZN34_INTERNAL_04afe02d_4_k_cu_3d516ca94cuda3std6ranges3__45__cpo4sizeE:
	.zero		1
	.type		_ZN34_INTERNAL_04afe02d_4_k_cu_3d516ca96thrust24THRUST_300001_SM_1000_NS12placeholders2_3E,@object
	.size		_ZN34_INTERNAL_04afe02d_4_k_cu_3d516ca96thrust24THRUST_300001_SM_1000_NS12placeholders2_3E,(_ZN34_INTERNAL_04afe02d_4_k_cu_3d516ca94cuda3std3__45__cpo6cbeginE - _ZN34_INTERNAL_04afe02d_4_k_cu_3d516ca96thrust24THRUST_300001_SM_1000_NS12placeholders2_3E)
_ZN34_INTERNAL_04afe02d_4_k_cu_3d516ca96thrust24THRUST_300001_SM_1000_NS12placeholders2_3E:
	.zero		1
	.type		_ZN34_INTERNAL_04afe02d_4_k_cu_3d516ca94cuda3std3__45__cpo6cbeginE,@object
	.size		_ZN34_INTERNAL_04afe02d_4_k_cu_3d516ca94cuda3std3__45__cpo6cbeginE,(_ZN34_INTERNAL_04afe02d_4_k_cu_3d516ca94cuda3std6ranges3__45__cpo6cbeginE - _ZN34_INTERNAL_04afe02d_4_k_cu_3d516ca94cuda3std3__45__cpo6cbeginE)
_ZN34_INTERNAL_04afe02d_4_k_cu_3d516ca94cuda3std3__45__cpo6cbeginE:
	.zero		1
	.type		_ZN34_INTERNAL_04afe02d_4_k_cu_3d516ca94cuda3std6ranges3__45__cpo6cbeginE,@object
	.size		_ZN34_INTERNAL_04afe02d_4_k_cu_3d516ca94cuda3std6ranges3__45__cpo6cbeginE,(_ZN34_INTERNAL_04afe02d_4_k_cu_3d516ca96thrust24THRUST_300001_SM_1000_NS12placeholders2_7E - _ZN34_INTERNAL_04afe02d_4_k_cu_3d516ca94cuda3std6ranges3__45__cpo6cbeginE)
_ZN34_INTERNAL_04afe02d_4_k_cu_3d516ca94cuda3std6ranges3__45__cpo6cbeginE:
	.zero		1
	.type		_ZN34_INTERNAL_04afe02d_4_k_cu_3d516ca96thrust24THRUST_300001_SM_1000_NS12placeholders2_7E,@object
	.size		_ZN34_INTERNAL_04afe02d_4_k_cu_3d516ca96thrust24THRUST_300001_SM_1000_NS12placeholders2_7E,(_ZN34_INTERNAL_04afe02d_4_k_cu_3d516ca94cuda3std3__45__cpo7crbeginE - _ZN34_INTERNAL_04afe02d_4_k_cu_3d516ca96thrust24THRUST_300001_SM_1000_NS12placeholders2_7E)
_ZN34_INTERNAL_04afe02d_4_k_cu_3d516ca96thrust24THRUST_300001_SM_1000_NS12placeholders2_7E:
	.zero		1
	.type		_ZN34_INTERNAL_04afe02d_4_k_cu_3d516ca94cuda3std3__45__cpo7crbeginE,@object
	.size		_ZN34_INTERNAL_04afe02d_4_k_cu_3d516ca94cuda3std3__45__cpo7crbeginE,(_ZN34_INTERNAL_04afe02d_4_k_cu_3d516ca94cuda3std6ranges3__45__cpo4nextE - _ZN34_INTERNAL_04afe02d_4_k_cu_3d516ca94cuda3std3__45__cpo7crbeginE)
_ZN34_INTERNAL_04afe02d_4_k_cu_3d516ca94cuda3std3__45__cpo7crbeginE:
	.zero		1
	.type		_ZN34_INTERNAL_04afe02d_4_k_cu_3d516ca94cuda3std6ranges3__45__cpo4nextE,@object
	.size		_ZN34_INTERNAL_04afe02d_4_k_cu_3d516ca94cuda3std6ranges3__45__cpo4nextE,(_ZN34_INTERNAL_04afe02d_4_k_cu_3d516ca94cuda3std6ranges3__45__cpo4swapE - _ZN34_INTERNAL_04afe02d_4_k_cu_3d516ca94cuda3std6ranges3__45__cpo4nextE)
_ZN34_INTERNAL_04afe02d_4_k_cu_3d516ca94cuda3std6ranges3__45__cpo4nextE:
	.zero		1
	.type		_ZN34_INTERNAL_04afe02d_4_k_cu_3d516ca94cuda3std6ranges3__45__cpo4swapE,@object
	.size		_ZN34_INTERNAL_04afe02d_4_k_cu_3d516ca94cuda3std6ranges3__45__cpo4swapE,(_ZN34_INTERNAL_04afe02d_4_k_cu_3d516ca96thrust24THRUST_300001_SM_1000_NS8cuda_cub10par_nosyncE - _ZN34_INTERNAL_04afe02d_4_k_cu_3d516ca94cuda3std6ranges3__45__cpo4swapE)
_ZN34_INTERNAL_04afe02d_4_k_cu_3d516ca94cuda3std6ranges3__45__cpo4swapE:
	.zero		1
	.type		_ZN34_INTERNAL_04afe02d_4_k_cu_3d516ca96thrust24THRUST_300001_SM_1000_NS8cuda_cub10par_nosyncE,@object
	.size		_ZN34_INTERNAL_04afe02d_4_k_cu_3d516ca96thrust24THRUST_300001_SM_1000_NS8cuda_cub10par_nosyncE,(_ZN34_INTERNAL_04afe02d_4_k_cu_3d516ca96thrust24THRUST_300001_SM_1000_NS12placeholders2_9E - _ZN34_INTERNAL_04afe02d_4_k_cu_3d516ca96thrust24THRUST_300001_SM_1000_NS8cuda_cub10par_nosyncE)
_ZN34_INTERNAL_04afe02d_4_k_cu_3d516ca96thrust24THRUST_300001_SM_1000_NS8cuda_cub10par_nosyncE:
	.zero		1
	.type		_ZN34_INTERNAL_04afe02d_4_k_cu_3d516ca96thrust24THRUST_300001_SM_1000_NS12placeholders2_9E,@object
	.size		_ZN34_INTERNAL_04afe02d_4_k_cu_3d516ca96thrust24THRUST_300001_SM_1000_NS12placeholders2_9E,(_ZN34_INTERNAL_04afe02d_4_k_cu_3d516ca94cuda3std3__436_GLOBAL__N__04afe02d_4_k_cu_3d516ca96ignoreE - _ZN34_INTERNAL_04afe02d_4_k_cu_3d516ca96thrust24THRUST_300001_SM_1000_NS12placeholders2_9E)
_ZN34_INTERNAL_04afe02d_4_k_cu_3d516ca96thrust24THRUST_300001_SM_1000_NS12placeholders2_9E:
	.zero		1
	.type		_ZN34_INTERNAL_04afe02d_4_k_cu_3d516ca94cuda3std3__436_GLOBAL__N__04afe02d_4_k_cu_3d516ca96ignoreE,@object
	.size		_ZN34_INTERNAL_04afe02d_4_k_cu_3d516ca94cuda3std3__436_GLOBAL__N__04afe02d_4_k_cu_3d516ca96ignoreE,(_ZN34_INTERNAL_04afe02d_4_k_cu_3d516ca94cuda3std6ranges3__45__cpo4dataE - _ZN34_INTERNAL_04afe02d_4_k_cu_3d516ca94cuda3std3__436_GLOBAL__N__04afe02d_4_k_cu_3d516ca96ignoreE)
_ZN34_INTERNAL_04afe02d_4_k_cu_3d516ca94cuda3std3__436_GLOBAL__N__04afe02d_4_k_cu_3d516ca96ignoreE:
	.zero		1
	.type		_ZN34_INTERNAL_04afe02d_4_k_cu_3d516ca94cuda3std6ranges3__45__cpo4dataE,@object
	.size		_ZN34_INTERNAL_04afe02d_4_k_cu_3d516ca94cuda3std6ranges3__45__cpo4dataE,(_ZN34_INTERNAL_04afe02d_4_k_cu_3d516ca96thrust24THRUST_300001_SM_1000_NS12placeholders2_1E - _ZN34_INTERNAL_04afe02d_4_k_cu_3d516ca94cuda3std6ranges3__45__cpo4dataE)
_ZN34_INTERNAL_04afe02d_4_k_cu_3d516ca94cuda3std6ranges3__45__cpo4dataE:
	.zero		1
	.type		_ZN34_INTERNAL_04afe02d_4_k_cu_3d516ca96thrust24THRUST_300001_SM_1000_NS12placeholders2_1E,@object
	.size		_ZN34_INTERNAL_04afe02d_4_k_cu_3d516ca96thrust24THRUST_300001_SM_1000_NS12placeholders2_1E,(_ZN34_INTERNAL_04afe02d_4_k_cu_3d516ca94cuda3std3__45__cpo5beginE - _ZN34_INTERNAL_04afe02d_4_k_cu_3d516ca96thrust24THRUST_300001_SM_1000_NS12placeholders2_1E)
_ZN34_INTERNAL_04afe02d_4_k_cu_3d516ca96thrust24THRUST_300001_SM_1000_NS12placeholders2_1E:
	.zero		1
	.type		_ZN34_INTERNAL_04afe02d_4_k_cu_3d516ca94cuda3std3__45__cpo5beginE,@object
	.size		_ZN34_INTERNAL_04afe02d_4_k_cu_3d516ca94cuda3std3__45__cpo5beginE,(_ZN34_INTERNAL_04afe02d_4_k_cu_3d516ca94cuda3std6ranges3__45__cpo5beginE - _ZN34_INTERNAL_04afe02d_4_k_cu_3d516ca94cuda3std3__45__cpo5beginE)
_ZN34_INTERNAL_04afe02d_4_k_cu_3d516ca94cuda3std3__45__cpo5beginE:
	.zero		1
	.type		_ZN34_INTERNAL_04afe02d_4_k_cu_3d516ca94cuda3std6ranges3__45__cpo5beginE,@object
	.size		_ZN34_INTERNAL_04afe02d_4_k_cu_3d516ca94cuda3std6ranges3__45__cpo5beginE,(_ZN34_INTERNAL_04afe02d_4_k_cu_3d516ca96thrust24THRUST_300001_SM_1000_NS12placeholders2_5E - _ZN34_INTERNAL_04afe02d_4_k_cu_3d516ca94cuda3std6ranges3__45__cpo5beginE)
_ZN34_INTERNAL_04afe02d_4_k_cu_3d516ca94cuda3std6ranges3__45__cpo5beginE:
	.zero		1
	.type		_ZN34_INTERNAL_04afe02d_4_k_cu_3d516ca96thrust24THRUST_300001_SM_1000_NS12placeholders2_5E,@object
	.size		_ZN34_INTERNAL_04afe02d_4_k_cu_3d516ca96thrust24THRUST_300001_SM_1000_NS12placeholders2_5E,(_ZN34_INTERNAL_04afe02d_4_k_cu_3d516ca94cuda3std3__45__cpo6rbeginE - _ZN34_INTERNAL_04afe02d_4_k_cu_3d516ca96thrust24THRUST_300001_SM_1000_NS12placeholders2_5E)
_ZN34_INTERNAL_04afe02d_4_k_cu_3d516ca96thrust24THRUST_300001_SM_1000_NS12placeholders2_5E:
	.zero		1
	.type		_ZN34_INTERNAL_04afe02d_4_k_cu_3d516ca94cuda3std3__45__cpo6rbeginE,@object
	.size		_ZN34_INTERNAL_04afe02d_4_k_cu_3d516ca94cuda3std3__45__cpo6rbeginE,(_ZN34_INTERNAL_04afe02d_4_k_cu_3d516ca94cuda3std6ranges3__45__cpo7advanceE - _ZN34_INTERNAL_04afe02d_4_k_cu_3d516ca94cuda3std3__45__cpo6rbeginE)
_ZN34_INTERNAL_04afe02d_4_k_cu_3d516ca94cuda3std3__45__cpo6rbeginE:
	.zero		1
	.type		_ZN34_INTERNAL_04afe02d_4_k_cu_3d516ca94cuda3std6ranges3__45__cpo7advanceE,@object
	.size		_ZN34_INTERNAL_04afe02d_4_k_cu_3d516ca94cuda3std6ranges3__45__cpo7advanceE,(_ZN34_INTERNAL_04afe02d_4_k_cu_3d516ca94cuda3std3__47nulloptE - _ZN34_INTERNAL_04afe02d_4_k_cu_3d516ca94cuda3std6ranges3__45__cpo7advanceE)
_ZN34_INTERNAL_04afe02d_4_k_cu_3d516ca94cuda3std6ranges3__45__cpo7advanceE:
	.zero		1
	.type		_ZN34_INTERNAL_04afe02d_4_k_cu_3d516ca94cuda3std3__47nulloptE,@object
	.size		_ZN34_INTERNAL_04afe02d_4_k_cu_3d516ca94cuda3std3__47nulloptE,(_ZN34_INTERNAL_04afe02d_4_k_cu_3d516ca94cuda3std6ranges3__45__cpo8distanceE - _ZN34_INTERNAL_04afe02d_4_k_cu_3d516ca94cuda3std3__47nulloptE)
_ZN34_INTERNAL_04afe02d_4_k_cu_3d516ca94cuda3std3__47nulloptE:
	.zero		1
	.type		_ZN34_INTERNAL_04afe02d_4_k_cu_3d516ca94cuda3std6ranges3__45__cpo8distanceE,@object
	.size		_ZN34_INTERNAL_04afe02d_4_k_cu_3d516ca94cuda3std6ranges3__45__cpo8distanceE,(_ZN34_INTERNAL_04afe02d_4_k_cu_3d516ca96thrust24THRUST_300001_SM_1000_NS12placeholders3_10E - _ZN34_INTERNAL_04afe02d_4_k_cu_3d516ca94cuda3std6ranges3__45__cpo8distanceE)
_ZN34_INTERNAL_04afe02d_4_k_cu_3d516ca94cuda3std6ranges3__45__cpo8distanceE:
	.zero		1
	.type		_ZN34_INTERNAL_04afe02d_4_k_cu_3d516ca96thrust24THRUST_300001_SM_1000_NS12placeholders3_10E,@object
	.size		_ZN34_INTERNAL_04afe02d_4_k_cu_3d516ca96thrust24THRUST_300001_SM_1000_NS12placeholders3_10E,(_ZN34_INTERNAL_04afe02d_4_k_cu_3d516ca94cuda3std3__419piecewise_constructE - _ZN34_INTERNAL_04afe02d_4_k_cu_3d516ca96thrust24THRUST_300001_SM_1000_NS12placeholders3_10E)
_ZN34_INTERNAL_04afe02d_4_k_cu_3d516ca96thrust24THRUST_300001_SM_1000_NS12placeholders3_10E:
	.zero		1
	.type		_ZN34_INTERNAL_04afe02d_4_k_cu_3d516ca94cuda3std3__419piecewise_constructE,@object
	.size		_ZN34_INTERNAL_04afe02d_4_k_cu_3d516ca94cuda3std3__419piecewise_constructE,(_ZN34_INTERNAL_04afe02d_4_k_cu_3d516ca94cuda3std6ranges3__45__cpo5cdataE - _ZN34_INTERNAL_04afe02d_4_k_cu_3d516ca94cuda3std3__419piecewise_constructE)
_ZN34_INTERNAL_04afe02d_4_k_cu_3d516ca94cuda3std3__419piecewise_constructE:
	.zero		1
	.type		_ZN34_INTERNAL_04afe02d_4_k_cu_3d516ca94cuda3std6ranges3__45__cpo5cdataE,@object
	.size		_ZN34_INTERNAL_04afe02d_4_k_cu_3d516ca94cuda3std6ranges3__45__cpo5cdataE,(_ZN34_INTERNAL_04afe02d_4_k_cu_3d516ca96thrust24THRUST_300001_SM_1000_NS12placeholders2_2E - _ZN34_INTERNAL_04afe02d_4_k_cu_3d516ca94cuda3std6ranges3__45__cpo5cdataE)
_ZN34_INTERNAL_04afe02d_4_k_cu_3d516ca94cuda3std6ranges3__45__cpo5cdataE:
	.zero		1
	.type		_ZN34_INTERNAL_04afe02d_4_k_cu_3d516ca96thrust24THRUST_300001_SM_1000_NS12placeholders2_2E,@object
	.size		_ZN34_INTERNAL_04afe02d_4_k_cu_3d516ca96thrust24THRUST_300001_SM_1000_NS12placeholders2_2E,(_ZN34_INTERNAL_04afe02d_4_k_cu_3d516ca94cuda3std3__45__cpo3endE - _ZN34_INTERNAL_04afe02d_4_k_cu_3d516ca96thrust24THRUST_300001_SM_1000_NS12placeholders2_2E)
_ZN34_INTERNAL_04afe02d_4_k_cu_3d516ca96thrust24THRUST_300001_SM_1000_NS12placeholders2_2E:
	.zero		1
	.type		_ZN34_INTERNAL_04afe02d_4_k_cu_3d516ca94cuda3std3__45__cpo3endE,@object
	.size		_ZN34_INTERNAL_04afe02d_4_k_cu_3d516ca94cuda3std3__45__cpo3endE,(_ZN34_INTERNAL_04afe02d_4_k_cu_3d516ca94cuda3std6ranges3__45__cpo3endE - _ZN34_INTERNAL_04afe02d_4_k_cu_3d516ca94cuda3std3__45__cpo3endE)
_ZN34_INTERNAL_04afe02d_4_k_cu_3d516ca94cuda3std3__45__cpo3endE:
	.zero		1
	.type		_ZN34_INTERNAL_04afe02d_4_k_cu_3d516ca94cuda3std6ranges3__45__cpo3endE,@object
	.size		_ZN34_INTERNAL_04afe02d_4_k_cu_3d516ca94cuda3std6ranges3__45__cpo3endE,(_ZN34_INTERNAL_04afe02d_4_k_cu_3d516ca96thrust24THRUST_300001_SM_1000_NS12placeholders2_6E - _ZN34_INTERNAL_04afe02d_4_k_cu_3d516ca94cuda3std6ranges3__45__cpo3endE)
_ZN34_INTERNAL_04afe02d_4_k_cu_3d516ca94cuda3std6ranges3__45__cpo3endE:
	.zero		1
	.type		_ZN34_INTERNAL_04afe02d_4_k_cu_3d516ca96thrust24THRUST_300001_SM_1000_NS12placeholders2_6E,@object
	.size		_ZN34_INTERNAL_04afe02d_4_k_cu_3d516ca96thrust24THRUST_300001_SM_1000_NS12placeholders2_6E,(_ZN34_INTERNAL_04afe02d_4_k_cu_3d516ca94cuda3std3__45__cpo4rendE - _ZN34_INTERNAL_04afe02d_4_k_cu_3d516ca96thrust24THRUST_300001_SM_1000_NS12placeholders2_6E)
_ZN34_INTERNAL_04afe02d_4_k_cu_3d516ca96thrust24THRUST_300001_SM_1000_NS12placeholders2_6E:
	.zero		1
	.type		_ZN34_INTERNAL_04afe02d_4_k_cu_3d516ca94cuda3std3__45__cpo4rendE,@object
	.size		_ZN34_INTERNAL_04afe02d_4_k_cu_3d516ca94cuda3std3__45__cpo4rendE,(_ZN34_INTERNAL_04afe02d_4_k_cu_3d516ca94cuda3std6ranges3__45__cpo9iter_swapE - _ZN34_INTERNAL_04afe02d_4_k_cu_3d516ca94cuda3std3__45__cpo4rendE)
_ZN34_INTERNAL_04afe02d_4_k_cu_3d516ca94cuda3std3__45__cpo4rendE:
	.zero		1
	.type		_ZN34_INTERNAL_04afe02d_4_k_cu_3d516ca94cuda3std6ranges3__45__cpo9iter_swapE,@object
	.size		_ZN34_INTERNAL_04afe02d_4_k_cu_3d516ca94cuda3std6ranges3__45__cpo9iter_swapE,(_ZN34_INTERNAL_04afe02d_4_k_cu_3d516ca94cuda3std3__48unexpectE - _ZN34_INTERNAL_04afe02d_4_k_cu_3d516ca94cuda3std6ranges3__45__cpo9iter_swapE)
_ZN34_INTERNAL_04afe02d_4_k_cu_3d516ca94cuda3std6ranges3__45__cpo9iter_swapE:
	.zero		1
	.type		_ZN34_INTERNAL_04afe02d_4_k_cu_3d516ca94cuda3std3__48unexpectE,@object
	.size		_ZN34_INTERNAL_04afe02d_4_k_cu_3d516ca94cuda3std3__48unexpectE,(_ZN34_INTERNAL_04afe02d_4_k_cu_3d516ca96thrust24THRUST_300001_SM_1000_NS8cuda_cub3parE - _ZN34_INTERNAL_04afe02d_4_k_cu_3d516ca94cuda3std3__48unexpectE)
_ZN34_INTERNAL_04afe02d_4_k_cu_3d516ca94cuda3std3__48unexpectE:
	.zero		1
	.type		_ZN34_INTERNAL_04afe02d_4_k_cu_3d516ca96thrust24THRUST_300001_SM_1000_NS8cuda_cub3parE,@object
	.size		_ZN34_INTERNAL_04afe02d_4_k_cu_3d516ca96thrust24THRUST_300001_SM_1000_NS8cuda_cub3parE,(_ZN34_INTERNAL_04afe02d_4_k_cu_3d516ca96thrust24THRUST_300001_SM_1000_NS12placeholders2_4E - _ZN34_INTERNAL_04afe02d_4_k_cu_3d516ca96thrust24THRUST_300001_SM_1000_NS8cuda_cub3parE)
_ZN34_INTERNAL_04afe02d_4_k_cu_3d516ca96thrust24THRUST_300001_SM_1000_NS8cuda_cub3parE:
	.zero		1
	.type		_ZN34_INTERNAL_04afe02d_4_k_cu_3d516ca96thrust24THRUST_300001_SM_1000_NS12placeholders2_4E,@object
	.size		_ZN34_INTERNAL_04afe02d_4_k_cu_3d516ca96thrust24THRUST_300001_SM_1000_NS12placeholders2_4E,(_ZN34_INTERNAL_04afe02d_4_k_cu_3d516ca94cuda3std3__45__cpo4cendE - _ZN34_INTERNAL_04afe02d_4_k_cu_3d516ca96thrust24THRUST_300001_SM_1000_NS12placeholders2_4E)
_ZN34_INTERNAL_04afe02d_4_k_cu_3d516ca96thrust24THRUST_300001_SM_1000_NS12placeholders2_4E:
	.zero		1
	.type		_ZN34_INTERNAL_04afe02d_4_k_cu_3d516ca94cuda3std3__45__cpo4cendE,@object
	.size		_ZN34_INTERNAL_04afe02d_4_k_cu_3d516ca94cuda3std3__45__cpo4cendE,(_ZN34_INTERNAL_04afe02d_4_k_cu_3d516ca94cuda3std6ranges3__45__cpo4cendE - _ZN34_INTERNAL_04afe02d_4_k_cu_3d516ca94cuda3std3__45__cpo4cendE)
_ZN34_INTERNAL_04afe02d_4_k_cu_3d516ca94cuda3std3__45__cpo4cendE:
	.zero		1
	.type		_ZN34_INTERNAL_04afe02d_4_k_cu_3d516ca94cuda3std6ranges3__45__cpo4cendE,@object
	.size		_ZN34_INTERNAL_04afe02d_4_k_cu_3d516ca94cuda3std6ranges3__45__cpo4cendE,(_ZN34_INTERNAL_04afe02d_4_k_cu_3d516ca94cuda3std3__420unreachable_sentinelE - _ZN34_INTERNAL_04afe02d_4_k_cu_3d516ca94cuda3std6ranges3__45__cpo4cendE)
_ZN34_INTERNAL_04afe02d_4_k_cu_3d516ca94cuda3std6ranges3__45__cpo4cendE:
	.zero		1
	.type		_ZN34_INTERNAL_04afe02d_4_k_cu_3d516ca94cuda3std3__420unreachable_sentinelE,@object
	.size		_ZN34_INTERNAL_04afe02d_4_k_cu_3d516ca94cuda3std3__420unreachable_sentinelE,(_ZN34_INTERNAL_04afe02d_4_k_cu_3d516ca94cuda3std6ranges3__45__cpo5ssizeE - _ZN34_INTERNAL_04afe02d_4_k_cu_3d516ca94cuda3std3__420unreachable_sentinelE)
_ZN34_INTERNAL_04afe02d_4_k_cu_3d516ca94cuda3std3__420unreachable_sentinelE:
	.zero		1
	.type		_ZN34_INTERNAL_04afe02d_4_k_cu_3d516ca94cuda3std6ranges3__45__cpo5ssizeE,@object
	.size		_ZN34_INTERNAL_04afe02d_4_k_cu_3d516ca94cuda3std6ranges3__45__cpo5ssizeE,(_ZN34_INTERNAL_04afe02d_4_k_cu_3d516ca96thrust24THRUST_300001_SM_1000_NS12placeholders2_8E - _ZN34_INTERNAL_04afe02d_4_k_cu_3d516ca94cuda3std6ranges3__45__cpo5ssizeE)
_ZN34_INTERNAL_04afe02d_4_k_cu_3d516ca94cuda3std6ranges3__45__cpo5ssizeE:
	.zero		1
	.type		_ZN34_INTERNAL_04afe02d_4_k_cu_3d516ca96thrust24THRUST_300001_SM_1000_NS12placeholders2_8E,@object
	.size		_ZN34_INTERNAL_04afe02d_4_k_cu_3d516ca96thrust24THRUST_300001_SM_1000_NS12placeholders2_8E,(_ZN34_INTERNAL_04afe02d_4_k_cu_3d516ca94cuda3std3__45__cpo5crendE - _ZN34_INTERNAL_04afe02d_4_k_cu_3d516ca96thrust24THRUST_300001_SM_1000_NS12placeholders2_8E)
_ZN34_INTERNAL_04afe02d_4_k_cu_3d516ca96thrust24THRUST_300001_SM_1000_NS12placeholders2_8E:
	.zero		1
	.type		_ZN34_INTERNAL_04afe02d_4_k_cu_3d516ca94cuda3std3__45__cpo5crendE,@object
	.size		_ZN34_INTERNAL_04afe02d_4_k_cu_3d516ca94cuda3std3__45__cpo5crendE,(_ZN34_INTERNAL_04afe02d_4_k_cu_3d516ca94cuda3std6ranges3__45__cpo4prevE - _ZN34_INTERNAL_04afe02d_4_k_cu_3d516ca94cuda3std3__45__cpo5crendE)
_ZN34_INTERNAL_04afe02d_4_k_cu_3d516ca94cuda3std3__45__cpo5crendE:
	.zero		1
	.type		_ZN34_INTERNAL_04afe02d_4_k_cu_3d516ca94cuda3std6ranges3__45__cpo4prevE,@object
	.size		_ZN34_INTERNAL_04afe02d_4_k_cu_3d516ca94cuda3std6ranges3__45__cpo4prevE,(_ZN34_INTERNAL_04afe02d_4_k_cu_3d516ca94cuda3std6ranges3__45__cpo9iter_moveE - _ZN34_INTERNAL_04afe02d_4_k_cu_3d516ca94cuda3std6ranges3__45__cpo4prevE)
_ZN34_INTERNAL_04afe02d_4_k_cu_3d516ca94cuda3std6ranges3__45__cpo4prevE:
	.zero		1
	.type		_ZN34_INTERNAL_04afe02d_4_k_cu_3d516ca94cuda3std6ranges3__45__cpo9iter_moveE,@object
	.size		_ZN34_INTERNAL_04afe02d_4_k_cu_3d516ca94cuda3std6ranges3__45__cpo9iter_moveE,(_ZN34_INTERNAL_04afe02d_4_k_cu_3d516ca96thrust24THRUST_300001_SM_1000_NS6system6detail10sequential3seqE - _ZN34_INTERNAL_04afe02d_4_k_cu_3d516ca94cuda3std6ranges3__45__cpo9iter_moveE)
_ZN34_INTERNAL_04afe02d_4_k_cu_3d516ca94cuda3std6ranges3__45__cpo9iter_moveE:
	.zero		1
	.type		_ZN34_INTERNAL_04afe02d_4_k_cu_3d516ca96thrust24THRUST_300001_SM_1000_NS6system6detail10sequential3seqE,@object
	.size		_ZN34_INTERNAL_04afe02d_4_k_cu_3d516ca96thrust24THRUST_300001_SM_1000_NS6system6detail10sequential3seqE,(.L_31 - _ZN34_INTERNAL_04afe02d_4_k_cu_3d516ca96thrust24THRUST_300001_SM_1000_NS6system6detail10sequential3seqE)
_ZN34_INTERNAL_04afe02d_4_k_cu_3d516ca96thrust24THRUST_300001_SM_1000_NS6system6detail10sequential3seqE:
	.zero		1
.L_31:


//--------------------- .nv.shared._Z9sumKernelPKiPim --------------------------
	.section	.nv.shared._Z9sumKernelPKiPim,"aw",@nobits
	.sectionflags	@""
	.align	4
.nv.shared._Z9sumKernelPKiPim:
	.zero		1068


//--------------------- .nv.constant0._ZN3cub18CUB_300001_SM_10006detail8for_each13static_kernelINS2_12policy_hub_t12policy_500_tEmN6thrust24THRUST_300001_SM_1000_NS8cuda_cub20__uninitialized_fill7functorINS7_10device_ptrIiEEiEEEEvT0_T1_ --------------------------
	.section	.nv.constant0._ZN3cub18CUB_300001_SM_10006detail8for_each13static_kernelINS2_12policy_hub_t12policy_500_tEmN6thrust24THRUST_300001_SM_1000_NS8cuda_cub20__uninitialized_fill7functorINS7_10device_ptrIiEEiEEEEvT0_T1_,"a",@progbits
	.sectionflags	@""
	.align	4
.nv.constant0._ZN3cub18CUB_300001_SM_10006detail8for_each13static_kernelINS2_12policy_hub_t12policy_500_tEmN6thrust24THRUST_300001_SM_1000_NS8cuda_cub20__uninitialized_fill7functorINS7_10device_ptrIiEEiEEEEvT0_T1_:
	.zero		920


//--------------------- .nv.constant0._ZN3cub18CUB_300001_SM_10006detail11EmptyKernelIvEEvv --------------------------
	.section	.nv.constant0._ZN3cub18CUB_300001_SM_10006detail11EmptyKernelIvEEvv,"a",@progbits
	.sectionflags	@""
	.align	4
.nv.constant0._ZN3cub18CUB_300001_SM_10006detail11EmptyKernelIvEEvv:
	.zero		896


//--------------------- .nv.constant0._Z9sumKernelPKiPim --------------------------
	.section	.nv.constant0._Z9sumKernelPKiPim,"a",@progbits
	.sectionflags	@""
	.align	4
.nv.constant0._Z9sumKernelPKiPim:
	.zero		920


//--------------------- SYMBOLS --------------------------

	.type		.nv.reservedSmem.offset0,@object
	.size		.nv.reservedSmem.offset0,0x4
	.type		.nv.reservedSmem.cap,@object
	.size		.nv.reservedSmem.cap,0x4
